//
// Generated by NVIDIA NVVM Compiler
//
// Compiler Build ID: CL-36424714
// Cuda compilation tools, release 13.0, V13.0.88
// Based on NVVM 20.0.0
//

.version 9.0
.target sm_100
.address_size 64

	// .globl	_Z8f_addmatPfS_S_ii

.visible .entry _Z8f_addmatPfS_S_ii(
	.param .u64 .ptr .align 1 _Z8f_addmatPfS_S_ii_param_0,
	.param .u64 .ptr .align 1 _Z8f_addmatPfS_S_ii_param_1,
	.param .u64 .ptr .align 1 _Z8f_addmatPfS_S_ii_param_2,
	.param .u32 _Z8f_addmatPfS_S_ii_param_3,
	.param .u32 _Z8f_addmatPfS_S_ii_param_4
)
{
	.reg .pred 	%p<4>;
	.reg .b32 	%r<14>;
	.reg .b32 	%f<4>;
	.reg .b64 	%rd<11>;

	ld.param.u64 	%rd1, [_Z8f_addmatPfS_S_ii_param_0];
	ld.param.u64 	%rd2, [_Z8f_addmatPfS_S_ii_param_1];
	ld.param.u64 	%rd3, [_Z8f_addmatPfS_S_ii_param_2];
	ld.param.u32 	%r2, [_Z8f_addmatPfS_S_ii_param_3];
	ld.param.u32 	%r3, [_Z8f_addmatPfS_S_ii_param_4];
	mov.u32 	%r5, %tid.x;
	mov.u32 	%r6, %ctaid.x;
	mov.u32 	%r7, %ntid.x;
	mad.lo.s32 	%r8, %r6, %r7, %r5;
	mov.u32 	%r9, %tid.y;
	mov.u32 	%r10, %ctaid.y;
	mov.u32 	%r11, %ntid.y;
	mad.lo.s32 	%r12, %r10, %r11, %r9;
	mad.lo.s32 	%r1, %r3, %r8, %r12;
	setp.ge.s32 	%p1, %r8, %r2;
	setp.ge.s32 	%p2, %r12, %r3;
	or.pred  	%p3, %p1, %p2;
	@%p3 bra 	$L__BB0_2;
	cvta.to.global.u64 	%rd4, %rd1;
	cvta.to.global.u64 	%rd5, %rd2;
	cvta.to.global.u64 	%rd6, %rd3;
	mul.wide.s32 	%rd7, %r1, 4;
	add.s64 	%rd8, %rd4, %rd7;
	ld.global.f32 	%f1, [%rd8];
	add.s64 	%rd9, %rd5, %rd7;
	ld.global.f32 	%f2, [%rd9];
	add.f32 	%f3, %f1, %f2;
	add.s64 	%rd10, %rd6, %rd7;
	st.global.f32 	[%rd10], %f3;
$L__BB0_2:
	ret;

}


// ===== COMPILED SASS (sm_100) =====

	.target	sm_100

	.elftype	@"ET_EXEC"


//--------------------- .note.nv.tkinfo           --------------------------
	.section	.note.nv.tkinfo,"",@"SHT_NOTE"
	.sectionflags	@"SHF_NOTE_NV_TKINFO"
	.tkinfo
        /*0018*/ 	.word	0x00000002
        /*0030*/ 	.string	""
        /*0030*/ 	.string	"ptxas"
        /*0030*/ 	.string	"Cuda compilation tools, release 13.0, V13.0.88"
        /*0030*/ 	.string	"Build cuda_13.0.r13.0/compiler.36424714_0"
        /*0030*/ 	.string	"-arch sm_100 -m 64 "



//--------------------- .note.nv.cuinfo           --------------------------
	.section	.note.nv.cuinfo,"",@"SHT_NOTE"
	.sectionflags	@"SHF_NOTE_NV_CUINFO"
        /*0018*/ 	.short	0x0002
        /*001a*/ 	.short	0x0064
        /*001c*/ 	.short	0x0082
	.zero		2


//--------------------- .nv.info                  --------------------------
	.section	.nv.info,"",@"SHT_CUDA_INFO"
	.align	4


	//----- nvinfo : EIATTR_REGCOUNT
	.align		4
        /*0000*/ 	.byte	0x04, 0x2f
        /*0002*/ 	.short	(.L_1 - .L_0)
	.align		4
.L_0:
        /*0004*/ 	.word	index@(_Z8f_addmatPfS_S_ii)
        /*0008*/ 	.word	0x0000000c


	//----- nvinfo : EIATTR_FRAME_SIZE
	.align		4
.L_1:
        /*000c*/ 	.byte	0x04, 0x11
        /*000e*/ 	.short	(.L_3 - .L_2)
	.align		4
.L_2:
        /*0010*/ 	.word	index@(_Z8f_addmatPfS_S_ii)
        /*0014*/ 	.word	0x00000000


	//----- nvinfo : EIATTR_MIN_STACK_SIZE
	.align		4
.L_3:
        /*0018*/ 	.byte	0x04, 0x12
        /*001a*/ 	.short	(.L_5 - .L_4)
	.align		4
.L_4:
        /*001c*/ 	.word	index@(_Z8f_addmatPfS_S_ii)
        /*0020*/ 	.word	0x00000000
.L_5:


//--------------------- .nv.compat                --------------------------
	.section	.nv.compat,"",@"SHT_CUDA_COMPAT_INFO"
	.align	4
        /*0000*/ 	.byte	0x02, 0x09, 0x00, 0x00, 0x02, 0x02, 0x01, 0x00, 0x02, 0x05, 0x05, 0x00, 0x03, 0x07, 0x01, 0x01
        /*0010*/ 	.byte	0x02, 0x03, 0x00, 0x00, 0x02, 0x06, 0x01, 0x00, 0x04, 0x0b, 0x08, 0x00, 0x09, 0x00, 0x00, 0x00
        /*0020*/ 	.byte	0x00, 0x00, 0x00, 0x00


//--------------------- .nv.info._Z8f_addmatPfS_S_ii --------------------------
	.section	.nv.info._Z8f_addmatPfS_S_ii,"",@"SHT_CUDA_INFO"
	.sectionflags	@""
	.align	4


	//----- nvinfo : EIATTR_CUDA_API_VERSION
	.align		4
        /*0000*/ 	.byte	0x04, 0x37
        /*0002*/ 	.short	(.L_7 - .L_6)
.L_6:
        /*0004*/ 	.word	0x00000082


	//----- nvinfo : EIATTR_KPARAM_INFO
	.align		4
.L_7:
        /*0008*/ 	.byte	0x04, 0x17
        /*000a*/ 	.short	(.L_9 - .L_8)
.L_8:
        /*000c*/ 	.word	0x00000000
        /*0010*/ 	.short	0x0004
        /*0012*/ 	.short	0x001c
        /*0014*/ 	.byte	0x00, 0xf0, 0x11, 0x00


	//----- nvinfo : EIATTR_KPARAM_INFO
	.align		4
.L_9:
        /*0018*/ 	.byte	0x04, 0x17
        /*001a*/ 	.short	(.L_11 - .L_10)
.L_10:
        /*001c*/ 	.word	0x00000000
        /*0020*/ 	.short	0x0003
        /*0022*/ 	.short	0x0018
        /*0024*/ 	.byte	0x00, 0xf0, 0x11, 0x00


	//----- nvinfo : EIATTR_KPARAM_INFO
	.align		4
.L_11:
        /*0028*/ 	.byte	0x04, 0x17
        /*002a*/ 	.short	(.L_13 - .L_12)
.L_12:
        /*002c*/ 	.word	0x00000000
        /*0030*/ 	.short	0x0002
        /*0032*/ 	.short	0x0010
        /*0034*/ 	.byte	0x00, 0xf5, 0x21, 0x00


	//----- nvinfo : EIATTR_KPARAM_INFO
	.align		4
.L_13:
        /*0038*/ 	.byte	0x04, 0x17
        /*003a*/ 	.short	(.L_15 - .L_14)
.L_14:
        /*003c*/ 	.word	0x00000000
        /*0040*/ 	.short	0x0001
        /*0042*/ 	.short	0x0008
        /*0044*/ 	.byte	0x00, 0xf5, 0x21, 0x00


	//----- nvinfo : EIATTR_KPARAM_INFO
	.align		4
.L_15:
        /*0048*/ 	.byte	0x04, 0x17
        /*004a*/ 	.short	(.L_17 - .L_16)
.L_16:
        /*004c*/ 	.word	0x00000000
        /*0050*/ 	.short	0x0000
        /*0052*/ 	.short	0x0000
        /*0054*/ 	.byte	0x00, 0xf5, 0x21, 0x00


	//----- nvinfo : EIATTR_SPARSE_MMA_MASK
	.align		4
.L_17:
        /*0058*/ 	.byte	0x03, 0x50
        /*005a*/ 	.short	0x0000


	//----- nvinfo : EIATTR_MAXREG_COUNT
	.align		4
        /*005c*/ 	.byte	0x03, 0x1b
        /*005e*/ 	.short	0x00ff


	//----- nvinfo : EIATTR_MERCURY_ISA_VERSION
	.align		4
        /*0060*/ 	.byte	0x03, 0x5f
        /*0062*/ 	.short	0x0101


	//----- nvinfo : EIATTR_VRC_CTA_INIT_COUNT
	.align		4
        /*0064*/ 	.byte	0x02, 0x4a
	.zero		1
	.zero		1


	//----- nvinfo : EIATTR_EXIT_INSTR_OFFSETS
	.align		4
        /*0068*/ 	.byte	0x04, 0x1c
        /*006a*/ 	.short	(.L_19 - .L_18)


	//   ....[0]....
.L_18:
        /*006c*/ 	.word	0x000000d0


	//   ....[1]....
        /*0070*/ 	.word	0x00000190


	//----- nvinfo : EIATTR_CBANK_PARAM_SIZE
	.align		4
.L_19:
        /*0074*/ 	.byte	0x03, 0x19
        /*0076*/ 	.short	0x0020


	//----- nvinfo : EIATTR_PARAM_CBANK
	.align		4
        /*0078*/ 	.byte	0x04, 0x0a
        /*007a*/ 	.short	(.L_21 - .L_20)
	.align		4
.L_20:
        /*007c*/ 	.word	index@(.nv.constant0._Z8f_addmatPfS_S_ii)
        /*0080*/ 	.short	0x0380
        /*0082*/ 	.short	0x0020


	//----- nvinfo : EIATTR_SW_WAR
	.align		4
.L_21:
        /*0084*/ 	.byte	0x04, 0x36
        /*0086*/ 	.short	(.L_23 - .L_22)
.L_22:
        /*0088*/ 	.word	0x00000008
.L_23:


//--------------------- .nv.callgraph             --------------------------
	.section	.nv.callgraph,"",@"SHT_CUDA_CALLGRAPH"
	.align	4
	.sectionentsize	8
	.align		4
        /*0000*/ 	.word	0x00000000
	.align		4
        /*0004*/ 	.word	0xffffffff
	.align		4
        /*0008*/ 	.word	0x00000000
	.align		4
        /*000c*/ 	.word	0xfffffffe
	.align		4
        /*0010*/ 	.word	0x00000000
	.align		4
        /*0014*/ 	.word	0xfffffffd
	.align		4
        /*0018*/ 	.word	0x00000000
	.align		4
        /*001c*/ 	.word	0xfffffffc


//--------------------- .text._Z8f_addmatPfS_S_ii --------------------------
	.section	.text._Z8f_addmatPfS_S_ii,"ax",@progbits
	.align	128
        .global         _Z8f_addmatPfS_S_ii
        .type           _Z8f_addmatPfS_S_ii,@function
        .size           _Z8f_addmatPfS_S_ii,(.L_x_1 - _Z8f_addmatPfS_S_ii)
        .other          _Z8f_addmatPfS_S_ii,@"STO_CUDA_ENTRY STV_DEFAULT"
_Z8f_addmatPfS_S_ii:
.text._Z8f_addmatPfS_S_ii:
[----:B------:R-:W-:Y:S01]  /*0000*/  LDC R1, c[0x0][0x37c] ;  /* 0x0000df00ff017b82 */ /* 0x000fe20000000800 */
[----:B------:R-:W0:Y:S07]  /*0010*/  S2R R3, SR_TID.Y ;  /* 0x0000000000037919 */ /* 0x000e2e0000002200 */
[----:B------:R-:W1:Y:S01]  /*0020*/  LDC R5, c[0x0][0x360] ;  /* 0x0000d800ff057b82 */ /* 0x000e620000000800 */
[----:B------:R-:W2:Y:S01]  /*0030*/  LDCU.64 UR6, c[0x0][0x398] ;  /* 0x00007300ff0677ac */ /* 0x000ea20008000a00 */
[----:B------:R-:W1:Y:S06]  /*0040*/  S2R R0, SR_TID.X ;  /* 0x0000000000007919 */ /* 0x000e6c0000002100 */
[----:B------:R-:W0:Y:S08]  /*0050*/  S2UR UR5, SR_CTAID.Y ;  /* 0x00000000000579c3 */ /* 0x000e300000002600 */
[----:B------:R-:W0:Y:S08]  /*0060*/  LDC R2, c[0x0][0x364] ;  /* 0x0000d900ff027b82 */ /* 0x000e300000000800 */
[----:B------:R-:W1:Y:S01]  /*0070*/  S2UR UR4, SR_CTAID.X ;  /* 0x00000000000479c3 */ /* 0x000e620000002500 */
[----:B0-----:R-:W-:-:S05]  /*0080*/  IMAD R3, R2, UR5, R3 ;  /* 0x0000000502037c24 */ /* 0x001fca000f8e0203 */
[----:B--2---:R-:W-:Y:S01]  /*0090*/  ISETP.GE.AND P0, PT, R3, UR7, PT ;  /* 0x0000000703007c0c */ /* 0x004fe2000bf06270 */
[----:B-1----:R-:W-:-:S04]  /*00a0*/  IMAD R0, R5, UR4, R0 ;  /* 0x0000000405007c24 */ /* 0x002fc8000f8e0200 */
[C---:B------:R-:W-:Y:S01]  /*00b0*/  IMAD R9, R0.reuse, UR7, R3 ;  /* 0x0000000700097c24 */ /* 0x040fe2000f8e0203 */
[----:B------:R-:W-:-:S13]  /*00c0*/  ISETP.GE.OR P0, PT, R0, UR6, P0 ;  /* 0x0000000600007c0c */ /* 0x000fda0008706670 */
[----:B------:R-:W-:Y:S05]  /*00d0*/  @P0 EXIT ;  /* 0x000000000000094d */ /* 0x000fea0003800000 */
[----:B------:R-:W0:Y:S01]  /*00e0*/  LDC.64 R2, c[0x0][0x380] ;  /* 0x0000e000ff027b82 */ /* 0x000e220000000a00 */
[----:B------:R-:W1:Y:S07]  /*00f0*/  LDCU.64 UR4, c[0x0][0x358] ;  /* 0x00006b00ff0477ac */ /* 0x000e6e0008000a00 */
[----:B------:R-:W2:Y:S08]  /*0100*/  LDC.64 R4, c[0x0][0x388] ;  /* 0x0000e200ff047b82 */ /* 0x000eb00000000a00 */
[----:B------:R-:W3:Y:S01]  /*0110*/  LDC.64 R6, c[0x0][0x390] ;  /* 0x0000e400ff067b82 */ /* 0x000ee20000000a00 */
[----:B0-----:R-:W-:-:S06]  /*0120*/  IMAD.WIDE R2, R9, 0x4, R2 ;  /* 0x0000000409027825 */ /* 0x001fcc00078e0202 */
[----:B-1----:R-:W4:Y:S01]  /*0130*/  LDG.E R2, desc[UR4][R2.64] ;  /* 0x0000000402027981 */ /* 0x002f22000c1e1900 */
[----:B--2---:R-:W-:-:S06]  /*0140*/  IMAD.WIDE R4, R9, 0x4, R4 ;  /* 0x0000000409047825 */ /* 0x004fcc00078e0204 */
[----:B------:R-:W4:Y:S01]  /*0150*/  LDG.E R5, desc[UR4][R4.64] ;  /* 0x0000000404057981 */ /* 0x000f22000c1e1900 */
[----:B---3--:R-:W-:-:S04]  /*0160*/  IMAD.WIDE R6, R9, 0x4, R6 ;  /* 0x0000000409067825 */ /* 0x008fc800078e0206 */
[----:B----4-:R-:W-:-:S05]  /*0170*/  FADD R9, R2, R5 ;  /* 0x0000000502097221 */ /* 0x010fca0000000000 */
[----:B------:R-:W-:Y:S01]  /*0180*/  STG.E desc[UR4][R6.64], R9 ;  /* 0x0000000906007986 */ /* 0x000fe2000c101904 */
[----:B------:R-:W-:Y:S05]  /*0190*/  EXIT ;  /* 0x000000000000794d */ /* 0x000fea0003800000 */
.L_x_0:
[----:B------:R-:W-:-:S00]  /*01a0*/  BRA `(.L_x_0) ;  /* 0xfffffffc00fc7947 */ /* 0x000fc0000383ffff */
[----:B------:R-:W-:-:S00]  /*01b0*/  NOP ;  /* 0x0000000000007918 */ /* 0x000fc00000000000 */
        /* <DEDUP_REMOVED lines=12> */
.L_x_1:


//--------------------- .nv.shared.reserved.0     --------------------------
	.section	.nv.shared.reserved.0,"aw",@nobits
	.weak		__nv_reservedSMEM_offset_0_alias
	.size		__nv_reservedSMEM_offset_0_alias, 0, 64
	.other		__nv_reservedSMEM_offset_0_alias,@"STO_CUDA_RESERVED_SHARED STV_DEFAULT"
__nv_reservedSMEM_offset_0_alias:
	.zero		0
	.zero		64


//--------------------- .nv.constant0._Z8f_addmatPfS_S_ii --------------------------
	.section	.nv.constant0._Z8f_addmatPfS_S_ii,"a",@progbits
	.sectionflags	@""
	.align	4
.nv.constant0._Z8f_addmatPfS_S_ii:
	.zero		928


//--------------------- SYMBOLS --------------------------

	.type		.nv.reservedSmem.offset0,@object
	.size		.nv.reservedSmem.offset0,0x4
